	.headerflags	@"EF_CUDA_TEXMODE_UNIFIED EF_CUDA_64BIT_ADDRESS EF_CUDA_ACCELERATORS EF_CUDA_SM90 EF_CUDA_VIRTUAL_SM(EF_CUDA_SM90)"
	.elftype	@"ET_EXEC"


//--------------------- .nv.info                  --------------------------
	.section	.nv.info,"",@"SHT_CUDA_INFO"
	.align	4


	//----- nvinfo : EIATTR_REGCOUNT
	.align		4
        /*0000*/ 	.byte	0x04, 0x2f
        /*0002*/ 	.short	(.L_1 - .L_0)
	.align		4
.L_0:
        /*0004*/ 	.word	index@(triton_per_fused_abs_mean_sub_8)
        /*0008*/ 	.word	0x00000015


	//----- nvinfo : EIATTR_MIN_STACK_SIZE
	.align		4
.L_1:
        /*000c*/ 	.byte	0x04, 0x12
        /*000e*/ 	.short	(.L_3 - .L_2)
	.align		4
.L_2:
        /*0010*/ 	.word	index@(triton_per_fused_abs_mean_sub_8)
        /*0014*/ 	.word	0x00000000


	//----- nvinfo : EIATTR_FRAME_SIZE
	.align		4
.L_3:
        /*0018*/ 	.byte	0x04, 0x11
        /*001a*/ 	.short	(.L_5 - .L_4)
	.align		4
.L_4:
        /*001c*/ 	.word	index@(triton_per_fused_abs_mean_sub_8)
        /*0020*/ 	.word	0x00000000


	//----- nvinfo : EIATTR_MIN_STACK_SIZE
	.align		4
.L_5:
        /*0024*/ 	.byte	0x04, 0x12
        /*0026*/ 	.short	(.L_7 - .L_6)
	.align		4
.L_6:
        /*0028*/ 	.word	index@(triton_per_fused_abs_mean_sub_8)
        /*002c*/ 	.word	0x00000000
.L_7:


//--------------------- .nv.info.triton_per_fused_abs_mean_sub_8 --------------------------
	.section	.nv.info.triton_per_fused_abs_mean_sub_8,"",@"SHT_CUDA_INFO"
	.sectionflags	@""
	.align	4


	//----- nvinfo : EIATTR_CUDA_API_VERSION
	.align		4
        /*0000*/ 	.byte	0x04, 0x37
        /*0002*/ 	.short	(.L_9 - .L_8)
.L_8:
        /*0004*/ 	.word	0x0000007c


	//----- nvinfo : EIATTR_KPARAM_INFO
	.align		4
.L_9:
        /*0008*/ 	.byte	0x04, 0x17
        /*000a*/ 	.short	(.L_11 - .L_10)
.L_10:
        /*000c*/ 	.word	0x00000000
        /*0010*/ 	.short	0x0003
        /*0012*/ 	.short	0x0014
        /*0014*/ 	.byte	0x00, 0xf0, 0x11, 0x00


	//----- nvinfo : EIATTR_KPARAM_INFO
	.align		4
.L_11:
        /*0018*/ 	.byte	0x04, 0x17
        /*001a*/ 	.short	(.L_13 - .L_12)
.L_12:
        /*001c*/ 	.word	0x00000000
        /*0020*/ 	.short	0x0002
        /*0022*/ 	.short	0x0010
        /*0024*/ 	.byte	0x00, 0xf0, 0x11, 0x00


	//----- nvinfo : EIATTR_KPARAM_INFO
	.align		4
.L_13:
        /*0028*/ 	.byte	0x04, 0x17
        /*002a*/ 	.short	(.L_15 - .L_14)
.L_14:
        /*002c*/ 	.word	0x00000000
        /*0030*/ 	.short	0x0001
        /*0032*/ 	.short	0x0008
        /*0034*/ 	.byte	0x00, 0xf4, 0x21, 0x00


	//----- nvinfo : EIATTR_KPARAM_INFO
	.align		4
.L_15:
        /*0038*/ 	.byte	0x04, 0x17
        /*003a*/ 	.short	(.L_17 - .L_16)
.L_16:
        /*003c*/ 	.word	0x00000000
        /*0040*/ 	.short	0x0000
        /*0042*/ 	.short	0x0000
        /*0044*/ 	.byte	0x00, 0xf4, 0x21, 0x00


	//----- nvinfo : EIATTR_SPARSE_MMA_MASK
	.align		4
.L_17:
        /*0048*/ 	.byte	0x03, 0x50
        /*004a*/ 	.short	0x0000


	//----- nvinfo : EIATTR_MAXREG_COUNT
	.align		4
        /*004c*/ 	.byte	0x03, 0x1b
        /*004e*/ 	.short	0x00ff


	//----- nvinfo : EIATTR_COOP_GROUP_MASK_REGIDS
	.align		4
        /*0050*/ 	.byte	0x04, 0x29
        /*0052*/ 	.short	(.L_19 - .L_18)


	//   ....[0]....
.L_18:
        /*0054*/ 	.word	0xffffffff


	//   ....[1]....
        /*0058*/ 	.word	0xffffffff


	//   ....[2]....
        /*005c*/ 	.word	0xffffffff


	//   ....[3]....
        /*0060*/ 	.word	0xffffffff


	//   ....[4]....
        /*0064*/ 	.word	0xffffffff


	//   ....[5]....
        /*0068*/ 	.word	0xffffffff


	//   ....[6]....
        /*006c*/ 	.word	0xffffffff


	//   ....[7]....
        /*0070*/ 	.word	0xffffffff


	//   ....[8]....
        /*0074*/ 	.word	0xffffffff


	//   ....[9]....
        /*0078*/ 	.word	0xffffffff


	//   ....[10]....
        /*007c*/ 	.word	0xffffffff


	//----- nvinfo : EIATTR_COOP_GROUP_INSTR_OFFSETS
	.align		4
.L_19:
        /*0080*/ 	.byte	0x04, 0x28
        /*0082*/ 	.short	(.L_21 - .L_20)


	//   ....[0]....
.L_20:
        /*0084*/ 	.word	0x00000290


	//   ....[1]....
        /*0088*/ 	.word	0x000002a0


	//   ....[2]....
        /*008c*/ 	.word	0x000002b0


	//   ....[3]....
        /*0090*/ 	.word	0x000002c0


	//   ....[4]....
        /*0094*/ 	.word	0x00000310


	//   ....[5]....
        /*0098*/ 	.word	0x00000320


	//   ....[6]....
        /*009c*/ 	.word	0x00000330


	//   ....[7]....
        /*00a0*/ 	.word	0x00000340


	//   ....[8]....
        /*00a4*/ 	.word	0x00000460


	//   ....[9]....
        /*00a8*/ 	.word	0x00000480


	//   ....[10]....
        /*00ac*/ 	.word	0x000004b0


	//----- nvinfo : EIATTR_EXIT_INSTR_OFFSETS
	.align		4
.L_21:
        /*00b0*/ 	.byte	0x04, 0x1c
        /*00b2*/ 	.short	(.L_23 - .L_22)


	//   ....[0]....
.L_22:
        /*00b4*/ 	.word	0x000005e0


	//   ....[1]....
        /*00b8*/ 	.word	0x00000630


	//----- nvinfo : EIATTR_REQNTID
	.align		4
.L_23:
        /*00bc*/ 	.byte	0x04, 0x10
        /*00be*/ 	.short	(.L_25 - .L_24)
.L_24:
        /*00c0*/ 	.word	0x00000100
        /*00c4*/ 	.word	0x00000001
        /*00c8*/ 	.word	0x00000001


	//----- nvinfo : EIATTR_CBANK_PARAM_SIZE
	.align		4
.L_25:
        /*00cc*/ 	.byte	0x03, 0x19
        /*00ce*/ 	.short	0x0018


	//----- nvinfo : EIATTR_PARAM_CBANK
	.align		4
        /*00d0*/ 	.byte	0x04, 0x0a
        /*00d2*/ 	.short	(.L_27 - .L_26)
	.align		4
.L_26:
        /*00d4*/ 	.word	index@(.nv.constant0.triton_per_fused_abs_mean_sub_8)
        /*00d8*/ 	.short	0x0210
        /*00da*/ 	.short	0x0018


	//----- nvinfo : EIATTR_SW_WAR
	.align		4
.L_27:
        /*00dc*/ 	.byte	0x04, 0x36
        /*00de*/ 	.short	(.L_29 - .L_28)
.L_28:
        /*00e0*/ 	.word	0x00000008
.L_29:


//--------------------- .nv.callgraph             --------------------------
	.section	.nv.callgraph,"",@"SHT_CUDA_CALLGRAPH"
	.align	4
	.sectionentsize	8
	.align		4
        /*0000*/ 	.word	0x00000000
	.align		4
        /*0004*/ 	.word	0xffffffff
	.align		4
        /*0008*/ 	.word	0x00000000
	.align		4
        /*000c*/ 	.word	0xfffffffe
	.align		4
        /*0010*/ 	.word	0x00000000
	.align		4
        /*0014*/ 	.word	0xfffffffd
	.align		4
        /*0018*/ 	.word	0x00000000
	.align		4
        /*001c*/ 	.word	0xfffffffc


//--------------------- .text.triton_per_fused_abs_mean_sub_8 --------------------------
	.section	.text.triton_per_fused_abs_mean_sub_8,"ax",@progbits
	.sectionflags	@"SHF_BARRIERS=1"
	.align	128
        .global         triton_per_fused_abs_mean_sub_8
        .type           triton_per_fused_abs_mean_sub_8,@function
        .size           triton_per_fused_abs_mean_sub_8,(.L_x_1 - triton_per_fused_abs_mean_sub_8)
        .other          triton_per_fused_abs_mean_sub_8,@"STO_CUDA_ENTRY STV_DEFAULT"
triton_per_fused_abs_mean_sub_8:
.text.triton_per_fused_abs_mean_sub_8:
[----:B------:R-:W0:Y:S02]  /*0000*/  LDC R1, c[0x0][0x28] ;  /* 0x00000a00ff017b82 */ /* 0x000e240000000800 */
[----:B------:R-:W1:Y:S01]  /*0010*/  S2R R0, SR_TID.X ;  /* 0x0000000000007919 */ /* 0x000e620000002100 */
[----:B------:R-:W2:Y:S01]  /*0020*/  LDC.64 R16, c[0x0][0x210] ;  /* 0x00008400ff107b82 */ /* 0x000ea20000000a00 */
[----:B------:R-:W-:Y:S02]  /*0030*/  CS2R R8, SRZ ;  /* 0x0000000000087805 */ /* 0x000fe4000001ff00 */
[----:B------:R-:W-:Y:S01]  /*0040*/  CS2R R10, SRZ ;  /* 0x00000000000a7805 */ /* 0x000fe2000001ff00 */
[----:B------:R-:W3:Y:S01]  /*0050*/  S2R R3, SR_CTAID.X ;  /* 0x0000000000037919 */ /* 0x000ee20000002500 */
[----:B------:R-:W-:Y:S01]  /*0060*/  ULDC.64 UR6, c[0x0][0x208] ;  /* 0x0000820000067ab9 */ /* 0x000fe20000000a00 */
[C---:B-1----:R-:W-:Y:S02]  /*0070*/  IMAD.SHL.U32 R4, R0.reuse, 0x10, RZ ;  /* 0x0000001000047824 */ /* 0x042fe400078e00ff */
[----:B------:R-:W-:Y:S02]  /*0080*/  IMAD.SHL.U32 R2, R0, 0x4, RZ ;  /* 0x0000000400027824 */ /* 0x000fe400078e00ff */
[----:B---3--:R-:W-:Y:S01]  /*0090*/  IMAD.SHL.U32 R3, R3, 0x20, RZ ;  /* 0x0000002003037824 */ /* 0x008fe200078e00ff */
[----:B------:R-:W-:-:S04]  /*00a0*/  LOP3.LUT R5, R4, 0xf80, RZ, 0xc0, !PT ;  /* 0x00000f8004057812 */ /* 0x000fc800078ec0ff */
[----:B------:R-:W-:-:S04]  /*00b0*/  LOP3.LUT R4, R3, 0x1c, R2, 0xf8, !PT ;  /* 0x0000001c03047812 */ /* 0x000fc800078ef802 */
[C---:B------:R-:W-:Y:S01]  /*00c0*/  ISETP.GE.AND P0, PT, R4.reuse, 0x80, PT ;  /* 0x000000800400780c */ /* 0x040fe20003f06270 */
[----:B------:R-:W-:-:S04]  /*00d0*/  IMAD.IADD R5, R4, 0x1, R5 ;  /* 0x0000000104057824 */ /* 0x000fc800078e0205 */
[C---:B------:R-:W-:Y:S02]  /*00e0*/  VIADD R7, R5.reuse, 0x1000 ;  /* 0x0000100005077836 */ /* 0x040fe40000000000 */
[----:B--2---:R-:W-:Y:S01]  /*00f0*/  IMAD.WIDE R14, R5, 0x4, R16 ;  /* 0x00000004050e7825 */ /* 0x004fe200078e0210 */
[----:B------:R-:W-:-:S03]  /*0100*/  CS2R R4, SRZ ;  /* 0x0000000000047805 */ /* 0x000fc6000001ff00 */
[----:B------:R-:W-:Y:S01]  /*0110*/  IMAD.WIDE R16, R7, 0x4, R16 ;  /* 0x0000000407107825 */ /* 0x000fe200078e0210 */
[----:B------:R-:W-:-:S04]  /*0120*/  CS2R R6, SRZ ;  /* 0x0000000000067805 */ /* 0x000fc8000001ff00 */
[----:B------:R-:W2:Y:S04]  /*0130*/  @!P0 LDG.E.128 R8, desc[UR6][R16.64] ;  /* 0x0000000610088981 */ /* 0x000ea8000c1e1d00 */
[----:B------:R-:W3:Y:S01]  /*0140*/  @!P0 LDG.E.128 R4, desc[UR6][R14.64] ;  /* 0x000000060e048981 */ /* 0x000ee2000c1e1d00 */
[----:B------:R-:W1:Y:S01]  /*0150*/  S2UR UR5, SR_CgaCtaId ;  /* 0x00000000000579c3 */ /* 0x000e620000008800 */
[----:B------:R-:W-:Y:S01]  /*0160*/  UMOV UR4, 0x400 ;  /* 0x0000040000047882 */ /* 0x000fe20000000000 */
[----:B------:R-:W-:Y:S01]  /*0170*/  ISETP.GE.AND P1, PT, R0, 0x100, PT ;  /* 0x000001000000780c */ /* 0x000fe20003f26270 */
[----:B-1----:R-:W-:Y:S01]  /*0180*/  UPRMT UR4, UR5, 0x654, UR4 ;  /* 0x0000065405047896 */ /* 0x002fe20008000004 */
[----:B--2---:R-:W-:Y:S02]  /*0190*/  SEL R8, R8, RZ, !P0 ;  /* 0x000000ff08087207 */ /* 0x004fe40004000000 */
[----:B---3--:R-:W-:-:S02]  /*01a0*/  SEL R13, R4, RZ, !P0 ;  /* 0x000000ff040d7207 */ /* 0x008fc40004000000 */
[----:B------:R-:W-:Y:S02]  /*01b0*/  SEL R4, R5, RZ, !P0 ;  /* 0x000000ff05047207 */ /* 0x000fe40004000000 */
[----:B------:R-:W-:Y:S02]  /*01c0*/  SEL R5, R6, RZ, !P0 ;  /* 0x000000ff06057207 */ /* 0x000fe40004000000 */
[----:B------:R-:W-:Y:S02]  /*01d0*/  SEL R6, R7, RZ, !P0 ;  /* 0x000000ff07067207 */ /* 0x000fe40004000000 */
[----:B------:R-:W-:Y:S02]  /*01e0*/  SEL R9, R9, RZ, !P0 ;  /* 0x000000ff09097207 */ /* 0x000fe40004000000 */
[----:B------:R-:W-:Y:S02]  /*01f0*/  SEL R10, R10, RZ, !P0 ;  /* 0x000000ff0a0a7207 */ /* 0x000fe40004000000 */
[----:B------:R-:W-:Y:S01]  /*0200*/  SEL R11, R11, RZ, !P0 ;  /* 0x000000ff0b0b7207 */ /* 0x000fe20004000000 */
[----:B------:R-:W-:Y:S01]  /*0210*/  FADD R8, R13, R8 ;  /* 0x000000080d087221 */ /* 0x000fe20000000000 */
[----:B------:R-:W-:Y:S01]  /*0220*/  FADD R9, R4, R9 ;  /* 0x0000000904097221 */ /* 0x000fe20000000000 */
[----:B------:R-:W-:-:S02]  /*0230*/  FADD R10, R5, R10 ;  /* 0x0000000a050a7221 */ /* 0x000fc40000000000 */
[----:B------:R-:W-:Y:S01]  /*0240*/  FADD R11, R6, R11 ;  /* 0x0000000b060b7221 */ /* 0x000fe20000000000 */
[----:B------:R-:W-:Y:S02]  /*0250*/  FSEL R8, R8, RZ, !P0 ;  /* 0x000000ff08087208 */ /* 0x000fe40004000000 */
[----:B------:R-:W-:Y:S02]  /*0260*/  FSEL R9, R9, RZ, !P0 ;  /* 0x000000ff09097208 */ /* 0x000fe40004000000 */
[----:B------:R-:W-:Y:S02]  /*0270*/  FSEL R10, R10, RZ, !P0 ;  /* 0x000000ff0a0a7208 */ /* 0x000fe40004000000 */
[----:B------:R-:W-:Y:S01]  /*0280*/  FSEL R11, R11, RZ, !P0 ;  /* 0x000000ff0b0b7208 */ /* 0x000fe20004000000 */
[----:B------:R-:W1:Y:S04]  /*0290*/  SHFL.BFLY PT, R5, R8, 0x10, 0x1f ;  /* 0x0e001f0008057f89 */ /* 0x000e6800000e0000 */
[----:B------:R-:W2:Y:S04]  /*02a0*/  SHFL.BFLY PT, R4, R9, 0x10, 0x1f ;  /* 0x0e001f0009047f89 */ /* 0x000ea800000e0000 */
[----:B------:R-:W3:Y:S04]  /*02b0*/  SHFL.BFLY PT, R7, R10, 0x10, 0x1f ;  /* 0x0e001f000a077f89 */ /* 0x000ee800000e0000 */
[----:B------:R-:W4:Y:S01]  /*02c0*/  SHFL.BFLY PT, R14, R11, 0x10, 0x1f ;  /* 0x0e001f000b0e7f89 */ /* 0x000f2200000e0000 */
[----:B-1----:R-:W-:Y:S01]  /*02d0*/  FADD R5, R8, R5 ;  /* 0x0000000508057221 */ /* 0x002fe20000000000 */
[----:B--2---:R-:W-:Y:S01]  /*02e0*/  FADD R6, R9, R4 ;  /* 0x0000000409067221 */ /* 0x004fe20000000000 */
[----:B---3--:R-:W-:Y:S01]  /*02f0*/  FADD R13, R10, R7 ;  /* 0x000000070a0d7221 */ /* 0x008fe20000000000 */
[----:B----4-:R-:W-:-:S02]  /*0300*/  FADD R15, R11, R14 ;  /* 0x0000000e0b0f7221 */ /* 0x010fc40000000000 */
[----:B------:R-:W1:Y:S04]  /*0310*/  SHFL.BFLY PT, R4, R5, 0x8, 0x1f ;  /* 0x0d001f0005047f89 */ /* 0x000e6800000e0000 */
[----:B------:R-:W2:Y:S04]  /*0320*/  SHFL.BFLY PT, R7, R6, 0x8, 0x1f ;  /* 0x0d001f0006077f89 */ /* 0x000ea800000e0000 */
[----:B------:R-:W3:Y:S04]  /*0330*/  SHFL.BFLY PT, R14, R13, 0x8, 0x1f ;  /* 0x0d001f000d0e7f89 */ /* 0x000ee800000e0000 */
[----:B------:R-:W4:Y:S01]  /*0340*/  SHFL.BFLY PT, R16, R15, 0x8, 0x1f ;  /* 0x0d001f000f107f89 */ /* 0x000f2200000e0000 */
[----:B------:R-:W-:-:S02]  /*0350*/  SHF.R.U32.HI R9, RZ, 0x5, R0 ;  /* 0x00000005ff097819 */ /* 0x000fc40000011600 */
[----:B------:R-:W-:Y:S02]  /*0360*/  LOP3.LUT R8, R2, 0x1c, RZ, 0xc0, !PT ;  /* 0x0000001c02087812 */ /* 0x000fe400078ec0ff */
[----:B------:R-:W-:Y:S02]  /*0370*/  SGXT.U32 R9, R9, 0x3 ;  /* 0x000000030909781a */ /* 0x000fe40000000000 */
[----:B------:R-:W-:Y:S01]  /*0380*/  LOP3.LUT P0, RZ, R0, 0x18, RZ, 0xc0, !PT ;  /* 0x0000001800ff7812 */ /* 0x000fe2000780c0ff */
[----:B------:R-:W-:Y:S02]  /*0390*/  IMAD.SHL.U32 R10, R8, 0x20, RZ ;  /* 0x00000020080a7824 */ /* 0x000fe400078e00ff */
[----:B------:R-:W-:Y:S02]  /*03a0*/  IMAD.SHL.U32 R11, R9, 0x4, RZ ;  /* 0x00000004090b7824 */ /* 0x000fe400078e00ff */
[----:B-1----:R-:W-:-:S03]  /*03b0*/  FADD R18, R5, R4 ;  /* 0x0000000405127221 */ /* 0x002fc60000000000 */
[----:B------:R-:W-:Y:S01]  /*03c0*/  LOP3.LUT R11, R10, R11, RZ, 0xfc, !PT ;  /* 0x0000000b0a0b7212 */ /* 0x000fe200078efcff */
[----:B--2---:R-:W-:Y:S01]  /*03d0*/  FADD R6, R6, R7 ;  /* 0x0000000706067221 */ /* 0x004fe20000000000 */
[----:B---3--:R-:W-:Y:S01]  /*03e0*/  FADD R14, R13, R14 ;  /* 0x0000000e0d0e7221 */ /* 0x008fe20000000000 */
[----:B----4-:R-:W-:Y:S02]  /*03f0*/  FADD R16, R15, R16 ;  /* 0x000000100f107221 */ /* 0x010fe40000000000 */
[----:B------:R-:W-:Y:S04]  /*0400*/  @!P0 STS [R11+UR4], R18 ;  /* 0x000000120b008988 */ /* 0x000fe80008000804 */
[----:B------:R-:W-:Y:S04]  /*0410*/  @!P0 STS [R11+UR4+0x20], R6 ;  /* 0x000020060b008988 */ /* 0x000fe80008000804 */
[----:B------:R-:W-:Y:S04]  /*0420*/  @!P0 STS [R11+UR4+0x40], R14 ;  /* 0x0000400e0b008988 */ /* 0x000fe80008000804 */
[----:B------:R-:W-:Y:S01]  /*0430*/  @!P0 STS [R11+UR4+0x60], R16 ;  /* 0x000060100b008988 */ /* 0x000fe20008000804 */
[----:B------:R-:W-:Y:S06]  /*0440*/  BAR.SYNC.DEFER_BLOCKING 0x0 ;  /* 0x0000000000007b1d */ /* 0x000fec0000010000 */
[----:B------:R-:W1:Y:S04]  /*0450*/  @!P1 LDS R12, [R2+UR4] ;  /* 0x00000004020c9984 */ /* 0x000e680008000800 */
[----:B-1----:R-:W1:Y:S02]  /*0460*/  SHFL.BFLY PT, R5, R12, 0x4, 0x1f ;  /* 0x0c801f000c057f89 */ /* 0x002e6400000e0000 */
[----:B-1----:R-:W-:-:S05]  /*0470*/  FADD R7, R12, R5 ;  /* 0x000000050c077221 */ /* 0x002fca0000000000 */
[----:B------:R-:W1:Y:S01]  /*0480*/  SHFL.BFLY PT, R4, R7, 0x2, 0x1f ;  /* 0x0c401f0007047f89 */ /* 0x000e6200000e0000 */
[----:B------:R-:W-:Y:S01]  /*0490*/  LOP3.LUT P0, RZ, R0, 0x7, RZ, 0xc0, !PT ;  /* 0x0000000700ff7812 */ /* 0x000fe2000780c0ff */
[----:B-1----:R-:W-:-:S05]  /*04a0*/  FADD R13, R7, R4 ;  /* 0x00000004070d7221 */ /* 0x002fca0000000000 */
[----:B------:R-:W1:Y:S01]  /*04b0*/  SHFL.BFLY PT, R4, R13, 0x1, 0x1f ;  /* 0x0c201f000d047f89 */ /* 0x000e6200000e0000 */
[----:B------:R-:W-:Y:S01]  /*04c0*/  ISETP.LT.AND P0, PT, R0, 0x100, !P0 ;  /* 0x000001000000780c */ /* 0x000fe20004701270 */
[----:B-1----:R-:W-:-:S12]  /*04d0*/  FADD R15, R13, R4 ;  /* 0x000000040d0f7221 */ /* 0x002fd80000000000 */
[----:B------:R-:W-:Y:S01]  /*04e0*/  @P0 STS [R2+UR4], R15 ;  /* 0x0000000f02000988 */ /* 0x000fe20008000804 */
[----:B------:R-:W-:Y:S06]  /*04f0*/  BAR.SYNC.DEFER_BLOCKING 0x0 ;  /* 0x0000000000007b1d */ /* 0x000fec0000010000 */
[----:B------:R-:W-:Y:S04]  /*0500*/  LDS R4, [R10+UR4] ;  /* 0x000000040a047984 */ /* 0x000fe80008000800 */
[----:B------:R-:W-:Y:S04]  /*0510*/  LDS R5, [R10+UR4+0x20] ;  /* 0x000020040a057984 */ /* 0x000fe80008000800 */
[----:B------:R-:W-:Y:S04]  /*0520*/  LDS R6, [R10+UR4+0x40] ;  /* 0x000040040a067984 */ /* 0x000fe80008000800 */
[----:B------:R-:W1:Y:S01]  /*0530*/  LDS R7, [R10+UR4+0x60] ;  /* 0x000060040a077984 */ /* 0x000e620008000800 */
[----:B------:R-:W-:Y:S01]  /*0540*/  LOP3.LUT R11, R3, 0x1f, R0, 0xf8, !PT ;  /* 0x0000001f030b7812 */ /* 0x000fe200078ef800 */
[----:B------:R-:W-:-:S04]  /*0550*/  VIADD R3, R10, UR4 ;  /* 0x000000040a037c36 */ /* 0x000fc80008000000 */
[----:B------:R-:W-:Y:S01]  /*0560*/  IMAD R3, R8, -0x1c, R3 ;  /* 0xffffffe408037824 */ /* 0x000fe200078e0203 */
[----:B------:R-:W-:Y:S01]  /*0570*/  BAR.SYNC.DEFER_BLOCKING 0x0 ;  /* 0x0000000000007b1d */ /* 0x000fe20000010000 */
[----:B------:R-:W-:-:S04]  /*0580*/  ISETP.GE.AND P0, PT, R11, 0x80, PT ;  /* 0x000000800b00780c */ /* 0x000fc80003f06270 */
[----:B------:R-:W-:Y:S02]  /*0590*/  ISETP.EQ.AND P0, PT, R9, RZ, !P0 ;  /* 0x000000ff0900720c */ /* 0x000fe40004702270 */
[----:B------:R-:W-:Y:S01]  /*05a0*/  LOP3.LUT R0, R0, 0x1f, RZ, 0xc0, !PT ;  /* 0x0000001f00007812 */ /* 0x000fe200078ec0ff */
[----:B-1----:R1:W-:Y:S03]  /*05b0*/  STS.128 [R3], R4 ;  /* 0x0000000403007388 */ /* 0x0023e60000000c00 */
[----:B------:R-:W-:Y:S01]  /*05c0*/  LEA R0, R0, UR4, 0x2 ;  /* 0x0000000400007c11 */ /* 0x000fe2000f8e10ff */
[----:B------:R-:W-:Y:S06]  /*05d0*/  BAR.SYNC.DEFER_BLOCKING 0x0 ;  /* 0x0000000000007b1d */ /* 0x000fec0000010000 */
[----:B-1----:R-:W-:Y:S05]  /*05e0*/  @!P0 EXIT ;  /* 0x000000000000894d */ /* 0x002fea0003800000 */
[----:B------:R-:W0:Y:S01]  /*05f0*/  LDS R5, [R0] ;  /* 0x0000000000057984 */ /* 0x000e220000000800 */
[----:B------:R-:W1:Y:S02]  /*0600*/  LDC.64 R2, c[0x0][0x218] ;  /* 0x00008600ff027b82 */ /* 0x000e640000000a00 */
[----:B-1----:R-:W-:-:S05]  /*0610*/  IMAD.WIDE R2, R11, 0x4, R2 ;  /* 0x000000040b027825 */ /* 0x002fca00078e0202 */
[----:B0-----:R-:W-:Y:S01]  /*0620*/  STG.E desc[UR6][R2.64], R5 ;  /* 0x0000000502007986 */ /* 0x001fe2000c101906 */
[----:B------:R-:W-:Y:S05]  /*0630*/  EXIT ;  /* 0x000000000000794d */ /* 0x000fea0003800000 */
.L_x_0:
[----:B------:R-:W-:-:S00]  /*0640*/  BRA `(.L_x_0) ;  /* 0xfffffffc00fc7947 */ /* 0x000fc0000383ffff */
[----:B------:R-:W-:-:S00]  /*0650*/  NOP ;  /* 0x0000000000007918 */ /* 0x000fc00000000000 */
        /* <DEDUP_REMOVED lines=10> */
.L_x_1:


//--------------------- .nv.shared.triton_per_fused_abs_mean_sub_8 --------------------------
	.section	.nv.shared.triton_per_fused_abs_mean_sub_8,"aw",@nobits
	.sectionflags	@""
	.align	16
	.zero		1024


//--------------------- .nv.constant0.triton_per_fused_abs_mean_sub_8 --------------------------
	.section	.nv.constant0.triton_per_fused_abs_mean_sub_8,"a",@progbits
	.sectionflags	@""
	.align	4
.nv.constant0.triton_per_fused_abs_mean_sub_8:
	.zero		552
